//
// Generated by NVIDIA NVVM Compiler
//
// Compiler Build ID: CL-36424714
// Cuda compilation tools, release 13.0, V13.0.88
// Based on NVVM 20.0.0
//

.version 9.0
.target sm_100
.address_size 64

	// .globl	_Z10cuda_dgemmiPfS_S_
// _ZZ16cuda_dgemmSharediPfS_S_E2sA has been demoted
// _ZZ16cuda_dgemmSharediPfS_S_E2sB has been demoted

.visible .entry _Z10cuda_dgemmiPfS_S_(
	.param .u32 _Z10cuda_dgemmiPfS_S__param_0,
	.param .u64 .ptr .align 1 _Z10cuda_dgemmiPfS_S__param_1,
	.param .u64 .ptr .align 1 _Z10cuda_dgemmiPfS_S__param_2,
	.param .u64 .ptr .align 1 _Z10cuda_dgemmiPfS_S__param_3
)
{
	.reg .pred 	%p<10>;
	.reg .b32 	%r<43>;
	.reg .b32 	%f<67>;
	.reg .b64 	%rd<60>;

	ld.param.u32 	%r18, [_Z10cuda_dgemmiPfS_S__param_0];
	ld.param.u64 	%rd13, [_Z10cuda_dgemmiPfS_S__param_1];
	ld.param.u64 	%rd14, [_Z10cuda_dgemmiPfS_S__param_2];
	cvta.to.global.u64 	%rd1, %rd14;
	cvta.to.global.u64 	%rd2, %rd13;
	mov.u32 	%r19, %ctaid.x;
	mov.u32 	%r20, %ntid.x;
	mov.u32 	%r21, %tid.x;
	mad.lo.s32 	%r1, %r19, %r20, %r21;
	mov.u32 	%r22, %ctaid.y;
	mov.u32 	%r23, %ntid.y;
	mov.u32 	%r24, %tid.y;
	mad.lo.s32 	%r25, %r22, %r23, %r24;
	max.s32 	%r26, %r1, %r25;
	setp.ge.s32 	%p1, %r26, %r18;
	@%p1 bra 	$L__BB0_13;
	mul.lo.s32 	%r3, %r18, %r25;
	and.b32  	%r4, %r18, 7;
	setp.lt.u32 	%p2, %r18, 8;
	mov.f32 	%f66, 0f00000000;
	mov.b32 	%r41, 0;
	@%p2 bra 	$L__BB0_4;
	and.b32  	%r28, %r18, 2147483640;
	neg.s32 	%r39, %r28;
	mul.wide.s32 	%rd3, %r18, 28;
	mul.wide.s32 	%rd4, %r18, 24;
	mul.wide.s32 	%rd5, %r18, 20;
	mul.wide.s32 	%rd6, %r18, 16;
	mul.wide.s32 	%rd7, %r18, 12;
	mul.wide.s32 	%rd8, %r18, 8;
	mul.wide.u32 	%rd15, %r3, 4;
	add.s64 	%rd16, %rd15, %rd1;
	add.s64 	%rd59, %rd16, 16;
	mov.f32 	%f66, 0f00000000;
	mov.u32 	%r38, %r1;
$L__BB0_3:
	.pragma "nounroll";
	and.b32  	%r41, %r18, 2147483640;
	mul.wide.s32 	%rd17, %r38, 4;
	add.s64 	%rd18, %rd2, %rd17;
	ld.global.f32 	%f16, [%rd18];
	ld.global.f32 	%f17, [%rd59+-16];
	fma.rn.f32 	%f18, %f16, %f17, %f66;
	mul.wide.s32 	%rd19, %r18, 4;
	add.s64 	%rd20, %rd18, %rd19;
	ld.global.f32 	%f19, [%rd20];
	ld.global.f32 	%f20, [%rd59+-12];
	fma.rn.f32 	%f21, %f19, %f20, %f18;
	add.s64 	%rd21, %rd18, %rd8;
	ld.global.f32 	%f22, [%rd21];
	ld.global.f32 	%f23, [%rd59+-8];
	fma.rn.f32 	%f24, %f22, %f23, %f21;
	add.s64 	%rd22, %rd18, %rd7;
	ld.global.f32 	%f25, [%rd22];
	ld.global.f32 	%f26, [%rd59+-4];
	fma.rn.f32 	%f27, %f25, %f26, %f24;
	add.s64 	%rd23, %rd18, %rd6;
	ld.global.f32 	%f28, [%rd23];
	ld.global.f32 	%f29, [%rd59];
	fma.rn.f32 	%f30, %f28, %f29, %f27;
	add.s64 	%rd24, %rd18, %rd5;
	ld.global.f32 	%f31, [%rd24];
	ld.global.f32 	%f32, [%rd59+4];
	fma.rn.f32 	%f33, %f31, %f32, %f30;
	add.s64 	%rd25, %rd18, %rd4;
	ld.global.f32 	%f34, [%rd25];
	ld.global.f32 	%f35, [%rd59+8];
	fma.rn.f32 	%f36, %f34, %f35, %f33;
	add.s64 	%rd26, %rd18, %rd3;
	ld.global.f32 	%f37, [%rd26];
	ld.global.f32 	%f38, [%rd59+12];
	fma.rn.f32 	%f66, %f37, %f38, %f36;
	add.s32 	%r39, %r39, 8;
	shl.b32 	%r29, %r18, 3;
	add.s32 	%r38, %r38, %r29;
	add.s64 	%rd59, %rd59, 32;
	setp.ne.s32 	%p3, %r39, 0;
	@%p3 bra 	$L__BB0_3;
$L__BB0_4:
	setp.eq.s32 	%p4, %r4, 0;
	@%p4 bra 	$L__BB0_12;
	and.b32  	%r12, %r18, 3;
	setp.lt.u32 	%p5, %r4, 4;
	@%p5 bra 	$L__BB0_7;
	mad.lo.s32 	%r30, %r41, %r18, %r1;
	mul.wide.s32 	%rd27, %r30, 4;
	add.s64 	%rd28, %rd2, %rd27;
	ld.global.f32 	%f40, [%rd28];
	add.s32 	%r31, %r41, %r3;
	mul.wide.u32 	%rd29, %r31, 4;
	add.s64 	%rd30, %rd1, %rd29;
	ld.global.f32 	%f41, [%rd30];
	fma.rn.f32 	%f42, %f40, %f41, %f66;
	mul.wide.s32 	%rd31, %r18, 4;
	add.s64 	%rd32, %rd28, %rd31;
	ld.global.f32 	%f43, [%rd32];
	cvt.u64.u32 	%rd33, %r3;
	cvt.u64.u32 	%rd34, %r41;
	add.s64 	%rd35, %rd34, %rd33;
	shl.b64 	%rd36, %rd35, 2;
	add.s64 	%rd37, %rd1, %rd36;
	ld.global.f32 	%f44, [%rd37+4];
	fma.rn.f32 	%f45, %f43, %f44, %f42;
	add.s64 	%rd38, %rd32, %rd31;
	ld.global.f32 	%f46, [%rd38];
	ld.global.f32 	%f47, [%rd37+8];
	fma.rn.f32 	%f48, %f46, %f47, %f45;
	add.s64 	%rd39, %rd38, %rd31;
	ld.global.f32 	%f49, [%rd39];
	ld.global.f32 	%f50, [%rd37+12];
	fma.rn.f32 	%f66, %f49, %f50, %f48;
	add.s32 	%r41, %r41, 4;
$L__BB0_7:
	setp.eq.s32 	%p6, %r12, 0;
	@%p6 bra 	$L__BB0_12;
	setp.eq.s32 	%p7, %r12, 1;
	@%p7 bra 	$L__BB0_10;
	mad.lo.s32 	%r32, %r41, %r18, %r1;
	mul.wide.s32 	%rd40, %r32, 4;
	add.s64 	%rd41, %rd2, %rd40;
	ld.global.f32 	%f52, [%rd41];
	add.s32 	%r33, %r41, %r3;
	mul.wide.u32 	%rd42, %r33, 4;
	add.s64 	%rd43, %rd1, %rd42;
	ld.global.f32 	%f53, [%rd43];
	fma.rn.f32 	%f54, %f52, %f53, %f66;
	mul.wide.s32 	%rd44, %r18, 4;
	add.s64 	%rd45, %rd41, %rd44;
	ld.global.f32 	%f55, [%rd45];
	cvt.u64.u32 	%rd46, %r3;
	cvt.u64.u32 	%rd47, %r41;
	add.s64 	%rd48, %rd47, %rd46;
	shl.b64 	%rd49, %rd48, 2;
	add.s64 	%rd50, %rd1, %rd49;
	ld.global.f32 	%f56, [%rd50+4];
	fma.rn.f32 	%f66, %f55, %f56, %f54;
	add.s32 	%r41, %r41, 2;
$L__BB0_10:
	and.b32  	%r34, %r18, 1;
	setp.eq.b32 	%p8, %r34, 1;
	not.pred 	%p9, %p8;
	@%p9 bra 	$L__BB0_12;
	mad.lo.s32 	%r35, %r41, %r18, %r1;
	mul.wide.s32 	%rd51, %r35, 4;
	add.s64 	%rd52, %rd2, %rd51;
	ld.global.f32 	%f57, [%rd52];
	add.s32 	%r36, %r41, %r3;
	mul.wide.u32 	%rd53, %r36, 4;
	add.s64 	%rd54, %rd1, %rd53;
	ld.global.f32 	%f58, [%rd54];
	fma.rn.f32 	%f66, %f57, %f58, %f66;
$L__BB0_12:
	ld.param.u64 	%rd58, [_Z10cuda_dgemmiPfS_S__param_3];
	add.s32 	%r37, %r3, %r1;
	cvta.to.global.u64 	%rd55, %rd58;
	mul.wide.s32 	%rd56, %r37, 4;
	add.s64 	%rd57, %rd55, %rd56;
	st.global.f32 	[%rd57], %f66;
$L__BB0_13:
	ret;

}
	// .globl	_Z16cuda_dgemmSharediPfS_S_
.visible .entry _Z16cuda_dgemmSharediPfS_S_(
	.param .u32 _Z16cuda_dgemmSharediPfS_S__param_0,
	.param .u64 .ptr .align 1 _Z16cuda_dgemmSharediPfS_S__param_1,
	.param .u64 .ptr .align 1 _Z16cuda_dgemmSharediPfS_S__param_2,
	.param .u64 .ptr .align 1 _Z16cuda_dgemmSharediPfS_S__param_3
)
{
	.reg .pred 	%p<10>;
	.reg .b32 	%r<32>;
	.reg .b32 	%f<67>;
	.reg .b64 	%rd<13>;
	// demoted variable
	.shared .align 4 .b8 _ZZ16cuda_dgemmSharediPfS_S_E2sA[1024];
	// demoted variable
	.shared .align 4 .b8 _ZZ16cuda_dgemmSharediPfS_S_E2sB[1024];
	ld.param.u32 	%r15, [_Z16cuda_dgemmSharediPfS_S__param_0];
	ld.param.u64 	%rd3, [_Z16cuda_dgemmSharediPfS_S__param_1];
	ld.param.u64 	%rd4, [_Z16cuda_dgemmSharediPfS_S__param_2];
	ld.param.u64 	%rd5, [_Z16cuda_dgemmSharediPfS_S__param_3];
	mov.u32 	%r16, %ctaid.y;
	mov.u32 	%r17, %ntid.y;
	mov.u32 	%r1, %tid.y;
	mad.lo.s32 	%r2, %r16, %r17, %r1;
	mov.u32 	%r18, %ctaid.x;
	mov.u32 	%r19, %ntid.x;
	mov.u32 	%r3, %tid.x;
	mad.lo.s32 	%r4, %r18, %r19, %r3;
	cvt.rn.f32.s32 	%f10, %r15;
	mul.f32 	%f11, %f10, 0f3D800000;
	cvt.rpi.f32.f32 	%f1, %f11;
	setp.leu.f32 	%p1, %f1, 0f00000000;
	mov.f32 	%f66, 0f00000000;
	@%p1 bra 	$L__BB1_7;
	shl.b32 	%r21, %r1, 6;
	mov.u32 	%r22, _ZZ16cuda_dgemmSharediPfS_S_E2sA;
	shl.b32 	%r23, %r3, 2;
	add.s32 	%r9, %r22, %r23;
	add.s32 	%r5, %r9, %r21;
	mov.u32 	%r24, _ZZ16cuda_dgemmSharediPfS_S_E2sB;
	add.s32 	%r6, %r24, %r21;
	add.s32 	%r7, %r6, %r23;
	mul.lo.s32 	%r8, %r2, %r15;
	cvta.to.global.u64 	%rd1, %rd3;
	cvta.to.global.u64 	%rd2, %rd4;
	mov.f32 	%f66, 0f00000000;
	mov.b32 	%r31, 0;
$L__BB1_2:
	setp.ge.s32 	%p2, %r4, %r15;
	shl.b32 	%r11, %r31, 4;
	add.s32 	%r25, %r11, %r1;
	setp.ge.u32 	%p3, %r25, %r15;
	mov.f32 	%f64, 0f00000000;
	or.pred  	%p4, %p2, %p3;
	@%p4 bra 	$L__BB1_4;
	mad.lo.s32 	%r26, %r25, %r15, %r4;
	mul.wide.u32 	%rd6, %r26, 4;
	add.s64 	%rd7, %rd1, %rd6;
	ld.global.f32 	%f64, [%rd7];
$L__BB1_4:
	setp.ge.s32 	%p5, %r2, %r15;
	st.shared.f32 	[%r5], %f64;
	add.s32 	%r13, %r11, %r3;
	setp.ge.u32 	%p6, %r13, %r15;
	mov.f32 	%f65, 0f00000000;
	or.pred  	%p7, %p5, %p6;
	@%p7 bra 	$L__BB1_6;
	add.s32 	%r28, %r13, %r8;
	mul.wide.u32 	%rd8, %r28, 4;
	add.s64 	%rd9, %rd2, %rd8;
	ld.global.f32 	%f65, [%rd9];
$L__BB1_6:
	st.shared.f32 	[%r7], %f65;
	bar.sync 	0;
	ld.shared.f32 	%f15, [%r9];
	ld.shared.f32 	%f16, [%r6];
	fma.rn.f32 	%f17, %f15, %f16, %f66;
	ld.shared.f32 	%f18, [%r9+64];
	ld.shared.f32 	%f19, [%r6+4];
	fma.rn.f32 	%f20, %f18, %f19, %f17;
	ld.shared.f32 	%f21, [%r9+128];
	ld.shared.f32 	%f22, [%r6+8];
	fma.rn.f32 	%f23, %f21, %f22, %f20;
	ld.shared.f32 	%f24, [%r9+192];
	ld.shared.f32 	%f25, [%r6+12];
	fma.rn.f32 	%f26, %f24, %f25, %f23;
	ld.shared.f32 	%f27, [%r9+256];
	ld.shared.f32 	%f28, [%r6+16];
	fma.rn.f32 	%f29, %f27, %f28, %f26;
	ld.shared.f32 	%f30, [%r9+320];
	ld.shared.f32 	%f31, [%r6+20];
	fma.rn.f32 	%f32, %f30, %f31, %f29;
	ld.shared.f32 	%f33, [%r9+384];
	ld.shared.f32 	%f34, [%r6+24];
	fma.rn.f32 	%f35, %f33, %f34, %f32;
	ld.shared.f32 	%f36, [%r9+448];
	ld.shared.f32 	%f37, [%r6+28];
	fma.rn.f32 	%f38, %f36, %f37, %f35;
	ld.shared.f32 	%f39, [%r9+512];
	ld.shared.f32 	%f40, [%r6+32];
	fma.rn.f32 	%f41, %f39, %f40, %f38;
	ld.shared.f32 	%f42, [%r9+576];
	ld.shared.f32 	%f43, [%r6+36];
	fma.rn.f32 	%f44, %f42, %f43, %f41;
	ld.shared.f32 	%f45, [%r9+640];
	ld.shared.f32 	%f46, [%r6+40];
	fma.rn.f32 	%f47, %f45, %f46, %f44;
	ld.shared.f32 	%f48, [%r9+704];
	ld.shared.f32 	%f49, [%r6+44];
	fma.rn.f32 	%f50, %f48, %f49, %f47;
	ld.shared.f32 	%f51, [%r9+768];
	ld.shared.f32 	%f52, [%r6+48];
	fma.rn.f32 	%f53, %f51, %f52, %f50;
	ld.shared.f32 	%f54, [%r9+832];
	ld.shared.f32 	%f55, [%r6+52];
	fma.rn.f32 	%f56, %f54, %f55, %f53;
	ld.shared.f32 	%f57, [%r9+896];
	ld.shared.f32 	%f58, [%r6+56];
	fma.rn.f32 	%f59, %f57, %f58, %f56;
	ld.shared.f32 	%f60, [%r9+960];
	ld.shared.f32 	%f61, [%r6+60];
	fma.rn.f32 	%f66, %f60, %f61, %f59;
	bar.sync 	0;
	add.s32 	%r31, %r31, 1;
	cvt.rn.f32.u32 	%f62, %r31;
	setp.gt.f32 	%p8, %f1, %f62;
	@%p8 bra 	$L__BB1_2;
$L__BB1_7:
	max.s32 	%r29, %r2, %r4;
	setp.ge.s32 	%p9, %r29, %r15;
	@%p9 bra 	$L__BB1_9;
	mad.lo.s32 	%r30, %r2, %r15, %r4;
	cvta.to.global.u64 	%rd10, %rd5;
	mul.wide.s32 	%rd11, %r30, 4;
	add.s64 	%rd12, %rd10, %rd11;
	st.global.f32 	[%rd12], %f66;
$L__BB1_9:
	ret;

}


// ===== COMPILED SASS (sm_100) =====

	.target	sm_100

	.elftype	@"ET_EXEC"


//--------------------- .note.nv.tkinfo           --------------------------
	.section	.note.nv.tkinfo,"",@"SHT_NOTE"
	.sectionflags	@"SHF_NOTE_NV_TKINFO"
	.tkinfo
        /*0018*/ 	.word	0x00000002
        /*0030*/ 	.string	""
        /*0030*/ 	.string	"ptxas"
        /*0030*/ 	.string	"Cuda compilation tools, release 13.0, V13.0.88"
        /*0030*/ 	.string	"Build cuda_13.0.r13.0/compiler.36424714_0"
        /*0030*/ 	.string	"-arch sm_100 -m 64 "



//--------------------- .note.nv.cuinfo           --------------------------
	.section	.note.nv.cuinfo,"",@"SHT_NOTE"
	.sectionflags	@"SHF_NOTE_NV_CUINFO"
        /*0018*/ 	.short	0x0002
        /*001a*/ 	.short	0x0064
        /*001c*/ 	.short	0x0082
	.zero		2


//--------------------- .nv.info                  --------------------------
	.section	.nv.info,"",@"SHT_CUDA_INFO"
	.align	4


	//----- nvinfo : EIATTR_REGCOUNT
	.align		4
        /*0000*/ 	.byte	0x04, 0x2f
        /*0002*/ 	.short	(.L_1 - .L_0)
	.align		4
.L_0:
        /*0004*/ 	.word	index@(_Z10cuda_dgemmiPfS_S_)
        /*0008*/ 	.word	0x00000020


	//----- nvinfo : EIATTR_FRAME_SIZE
	.align		4
.L_1:
        /*000c*/ 	.byte	0x04, 0x11
        /*000e*/ 	.short	(.L_3 - .L_2)
	.align		4
.L_2:
        /*0010*/ 	.word	index@(_Z10cuda_dgemmiPfS_S_)
        /*0014*/ 	.word	0x00000000


	//----- nvinfo : EIATTR_REGCOUNT
	.align		4
.L_3:
        /*0018*/ 	.byte	0x04, 0x2f
        /*001a*/ 	.short	(.L_5 - .L_4)
	.align		4
.L_4:
        /*001c*/ 	.word	index@(_Z16cuda_dgemmSharediPfS_S_)
        /*0020*/ 	.word	0x00000020


	//----- nvinfo : EIATTR_FRAME_SIZE
	.align		4
.L_5:
        /*0024*/ 	.byte	0x04, 0x11
        /*0026*/ 	.short	(.L_7 - .L_6)
	.align		4
.L_6:
        /*0028*/ 	.word	index@(_Z16cuda_dgemmSharediPfS_S_)
        /*002c*/ 	.word	0x00000000


	//----- nvinfo : EIATTR_MIN_STACK_SIZE
	.align		4
.L_7:
        /*0030*/ 	.byte	0x04, 0x12
        /*0032*/ 	.short	(.L_9 - .L_8)
	.align		4
.L_8:
        /*0034*/ 	.word	index@(_Z16cuda_dgemmSharediPfS_S_)
        /*0038*/ 	.word	0x00000000


	//----- nvinfo : EIATTR_MIN_STACK_SIZE
	.align		4
.L_9:
        /*003c*/ 	.byte	0x04, 0x12
        /*003e*/ 	.short	(.L_11 - .L_10)
	.align		4
.L_10:
        /*0040*/ 	.word	index@(_Z10cuda_dgemmiPfS_S_)
        /*0044*/ 	.word	0x00000000
.L_11:


//--------------------- .nv.compat                --------------------------
	.section	.nv.compat,"",@"SHT_CUDA_COMPAT_INFO"
	.align	4
        /*0000*/ 	.byte	0x02, 0x09, 0x00, 0x00, 0x02, 0x02, 0x01, 0x00, 0x02, 0x05, 0x05, 0x00, 0x03, 0x07, 0x01, 0x01
        /*0010*/ 	.byte	0x02, 0x03, 0x00, 0x00, 0x02, 0x06, 0x01, 0x00, 0x04, 0x0b, 0x08, 0x00, 0x09, 0x00, 0x00, 0x00
        /*0020*/ 	.byte	0x00, 0x00, 0x00, 0x00


//--------------------- .nv.info._Z16cuda_dgemmSharediPfS_S_ --------------------------
	.section	.nv.info._Z16cuda_dgemmSharediPfS_S_,"",@"SHT_CUDA_INFO"
	.sectionflags	@""
	.align	4


	//----- nvinfo : EIATTR_CUDA_API_VERSION
	.align		4
        /*0000*/ 	.byte	0x04, 0x37
        /*0002*/ 	.short	(.L_13 - .L_12)
.L_12:
        /*0004*/ 	.word	0x00000082


	//----- nvinfo : EIATTR_KPARAM_INFO
	.align		4
.L_13:
        /*0008*/ 	.byte	0x04, 0x17
        /*000a*/ 	.short	(.L_15 - .L_14)
.L_14:
        /*000c*/ 	.word	0x00000000
        /*0010*/ 	.short	0x0003
        /*0012*/ 	.short	0x0018
        /*0014*/ 	.byte	0x00, 0xf5, 0x21, 0x00


	//----- nvinfo : EIATTR_KPARAM_INFO
	.align		4
.L_15:
        /*0018*/ 	.byte	0x04, 0x17
        /*001a*/ 	.short	(.L_17 - .L_16)
.L_16:
        /*001c*/ 	.word	0x00000000
        /*0020*/ 	.short	0x0002
        /*0022*/ 	.short	0x0010
        /*0024*/ 	.byte	0x00, 0xf5, 0x21, 0x00


	//----- nvinfo : EIATTR_KPARAM_INFO
	.align		4
.L_17:
        /*0028*/ 	.byte	0x04, 0x17
        /*002a*/ 	.short	(.L_19 - .L_18)
.L_18:
        /*002c*/ 	.word	0x00000000
        /*0030*/ 	.short	0x0001
        /*0032*/ 	.short	0x0008
        /*0034*/ 	.byte	0x00, 0xf5, 0x21, 0x00


	//----- nvinfo : EIATTR_KPARAM_INFO
	.align		4
.L_19:
        /*0038*/ 	.byte	0x04, 0x17
        /*003a*/ 	.short	(.L_21 - .L_20)
.L_20:
        /*003c*/ 	.word	0x00000000
        /*0040*/ 	.short	0x0000
        /*0042*/ 	.short	0x0000
        /*0044*/ 	.byte	0x00, 0xf0, 0x11, 0x00


	//----- nvinfo : EIATTR_SPARSE_MMA_MASK
	.align		4
.L_21:
        /*0048*/ 	.byte	0x03, 0x50
        /*004a*/ 	.short	0x0000


	//----- nvinfo : EIATTR_MAXREG_COUNT
	.align		4
        /*004c*/ 	.byte	0x03, 0x1b
        /*004e*/ 	.short	0x00ff


	//----- nvinfo : EIATTR_NUM_BARRIERS
	.align		4
        /*0050*/ 	.byte	0x02, 0x4c
        /*0052*/ 	.byte	0x01
	.zero		1


	//----- nvinfo : EIATTR_MERCURY_ISA_VERSION
	.align		4
        /*0054*/ 	.byte	0x03, 0x5f
        /*0056*/ 	.short	0x0101


	//----- nvinfo : EIATTR_VRC_CTA_INIT_COUNT
	.align		4
        /*0058*/ 	.byte	0x02, 0x4a
	.zero		1
	.zero		1


	//----- nvinfo : EIATTR_EXIT_INSTR_OFFSETS
	.align		4
        /*005c*/ 	.byte	0x04, 0x1c
        /*005e*/ 	.short	(.L_23 - .L_22)


	//   ....[0]....
.L_22:
        /*0060*/ 	.word	0x000005c0


	//   ....[1]....
        /*0064*/ 	.word	0x00000610


	//----- nvinfo : EIATTR_CBANK_PARAM_SIZE
	.align		4
.L_23:
        /*0068*/ 	.byte	0x03, 0x19
        /*006a*/ 	.short	0x0020


	//----- nvinfo : EIATTR_PARAM_CBANK
	.align		4
        /*006c*/ 	.byte	0x04, 0x0a
        /*006e*/ 	.short	(.L_25 - .L_24)
	.align		4
.L_24:
        /*0070*/ 	.word	index@(.nv.constant0._Z16cuda_dgemmSharediPfS_S_)
        /*0074*/ 	.short	0x0380
        /*0076*/ 	.short	0x0020


	//----- nvinfo : EIATTR_SW_WAR
	.align		4
.L_25:
        /*0078*/ 	.byte	0x04, 0x36
        /*007a*/ 	.short	(.L_27 - .L_26)
.L_26:
        /*007c*/ 	.word	0x00000008
.L_27:


//--------------------- .nv.info._Z10cuda_dgemmiPfS_S_ --------------------------
	.section	.nv.info._Z10cuda_dgemmiPfS_S_,"",@"SHT_CUDA_INFO"
	.sectionflags	@""
	.align	4


	//----- nvinfo : EIATTR_CUDA_API_VERSION
	.align		4
        /*0000*/ 	.byte	0x04, 0x37
        /*0002*/ 	.short	(.L_29 - .L_28)
.L_28:
        /*0004*/ 	.word	0x00000082


	//----- nvinfo : EIATTR_KPARAM_INFO
	.align		4
.L_29:
        /*0008*/ 	.byte	0x04, 0x17
        /*000a*/ 	.short	(.L_31 - .L_30)
.L_30:
        /*000c*/ 	.word	0x00000000
        /*0010*/ 	.short	0x0003
        /*0012*/ 	.short	0x0018
        /*0014*/ 	.byte	0x00, 0xf5, 0x21, 0x00


	//----- nvinfo : EIATTR_KPARAM_INFO
	.align		4
.L_31:
        /*0018*/ 	.byte	0x04, 0x17
        /*001a*/ 	.short	(.L_33 - .L_32)
.L_32:
        /*001c*/ 	.word	0x00000000
        /*0020*/ 	.short	0x0002
        /*0022*/ 	.short	0x0010
        /*0024*/ 	.byte	0x00, 0xf5, 0x21, 0x00


	//----- nvinfo : EIATTR_KPARAM_INFO
	.align		4
.L_33:
        /*0028*/ 	.byte	0x04, 0x17
        /*002a*/ 	.short	(.L_35 - .L_34)
.L_34:
        /*002c*/ 	.word	0x00000000
        /*0030*/ 	.short	0x0001
        /*0032*/ 	.short	0x0008
        /*0034*/ 	.byte	0x00, 0xf5, 0x21, 0x00


	//----- nvinfo : EIATTR_KPARAM_INFO
	.align		4
.L_35:
        /*0038*/ 	.byte	0x04, 0x17
        /*003a*/ 	.short	(.L_37 - .L_36)
.L_36:
        /*003c*/ 	.word	0x00000000
        /*0040*/ 	.short	0x0000
        /*0042*/ 	.short	0x0000
        /*0044*/ 	.byte	0x00, 0xf0, 0x11, 0x00


	//----- nvinfo : EIATTR_SPARSE_MMA_MASK
	.align		4
.L_37:
        /*0048*/ 	.byte	0x03, 0x50
        /*004a*/ 	.short	0x0000


	//----- nvinfo : EIATTR_MAXREG_COUNT
	.align		4
        /*004c*/ 	.byte	0x03, 0x1b
        /*004e*/ 	.short	0x00ff


	//----- nvinfo : EIATTR_MERCURY_ISA_VERSION
	.align		4
        /*0050*/ 	.byte	0x03, 0x5f
        /*0052*/ 	.short	0x0101


	//----- nvinfo : EIATTR_VRC_CTA_INIT_COUNT
	.align		4
        /*0054*/ 	.byte	0x02, 0x4a
	.zero		1
	.zero		1


	//----- nvinfo : EIATTR_EXIT_INSTR_OFFSETS
	.align		4
        /*0058*/ 	.byte	0x04, 0x1c
        /*005a*/ 	.short	(.L_39 - .L_38)


	//   ....[0]....
.L_38:
        /*005c*/ 	.word	0x000000c0


	//   ....[1]....
        /*0060*/ 	.word	0x00000890


	//----- nvinfo : EIATTR_CBANK_PARAM_SIZE
	.align		4
.L_39:
        /*0064*/ 	.byte	0x03, 0x19
        /*0066*/ 	.short	0x0020


	//----- nvinfo : EIATTR_PARAM_CBANK
	.align		4
        /*0068*/ 	.byte	0x04, 0x0a
        /*006a*/ 	.short	(.L_41 - .L_40)
	.align		4
.L_40:
        /*006c*/ 	.word	index@(.nv.constant0._Z10cuda_dgemmiPfS_S_)
        /*0070*/ 	.short	0x0380
        /*0072*/ 	.short	0x0020


	//----- nvinfo : EIATTR_SW_WAR
	.align		4
.L_41:
        /*0074*/ 	.byte	0x04, 0x36
        /*0076*/ 	.short	(.L_43 - .L_42)
.L_42:
        /*0078*/ 	.word	0x00000008
.L_43:


//--------------------- .nv.callgraph             --------------------------
	.section	.nv.callgraph,"",@"SHT_CUDA_CALLGRAPH"
	.align	4
	.sectionentsize	8
	.align		4
        /*0000*/ 	.word	0x00000000
	.align		4
        /*0004*/ 	.word	0xffffffff
	.align		4
        /*0008*/ 	.word	0x00000000
	.align		4
        /*000c*/ 	.word	0xfffffffe
	.align		4
        /*0010*/ 	.word	0x00000000
	.align		4
        /*0014*/ 	.word	0xfffffffd
	.align		4
        /*0018*/ 	.word	0x00000000
	.align		4
        /*001c*/ 	.word	0xfffffffc


//--------------------- .text._Z16cuda_dgemmSharediPfS_S_ --------------------------
	.section	.text._Z16cuda_dgemmSharediPfS_S_,"ax",@progbits
	.align	128
        .global         _Z16cuda_dgemmSharediPfS_S_
        .type           _Z16cuda_dgemmSharediPfS_S_,@function
        .size           _Z16cuda_dgemmSharediPfS_S_,(.L_x_8 - _Z16cuda_dgemmSharediPfS_S_)
        .other          _Z16cuda_dgemmSharediPfS_S_,@"STO_CUDA_ENTRY STV_DEFAULT"
_Z16cuda_dgemmSharediPfS_S_:
.text._Z16cuda_dgemmSharediPfS_S_:
[----:B------:R-:W-:Y:S01]  /*0000*/  LDC R1, c[0x0][0x37c] ;  /* 0x0000df00ff017b82 */ /* 0x000fe20000000800 */
[----:B------:R-:W0:Y:S01]  /*0010*/  LDCU UR4, c[0x0][0x380] ;  /* 0x00007000ff0477ac */ /* 0x000e220008000800 */
[----:B------:R-:W1:Y:S06]  /*0020*/  S2R R0, SR_TID.Y ;  /* 0x0000000000007919 */ /* 0x000e6c0000002200 */
[----:B------:R-:W1:Y:S01]  /*0030*/  LDC R5, c[0x0][0x364] ;  /* 0x0000d900ff057b82 */ /* 0x000e620000000800 */
[----:B------:R-:W-:Y:S01]  /*0040*/  HFMA2 R23, -RZ, RZ, 0, 0 ;  /* 0x00000000ff177431 */ /* 0x000fe200000001ff */
[----:B------:R-:W2:Y:S01]  /*0050*/  LDCU.64 UR8, c[0x0][0x358] ;  /* 0x00006b00ff0877ac */ /* 0x000ea20008000a00 */
[----:B------:R-:W3:Y:S05]  /*0060*/  S2R R2, SR_TID.X ;  /* 0x0000000000027919 */ /* 0x000eea0000002100 */
[----:B------:R-:W1:Y:S01]  /*0070*/  S2UR UR5, SR_CTAID.Y ;  /* 0x00000000000579c3 */ /* 0x000e620000002600 */
[----:B0-----:R-:W-:-:S07]  /*0080*/  I2FP.F32.S32 R3, UR4 ;  /* 0x0000000400037c45 */ /* 0x001fce0008201400 */
[----:B------:R-:W3:Y:S01]  /*0090*/  S2UR UR6, SR_CTAID.X ;  /* 0x00000000000679c3 */ /* 0x000ee20000002500 */
[----:B------:R-:W-:-:S07]  /*00a0*/  FMUL R3, R3, 0.0625 ;  /* 0x3d80000003037820 */ /* 0x000fce0000400000 */
[----:B------:R-:W3:Y:S01]  /*00b0*/  LDC R13, c[0x0][0x360] ;  /* 0x0000d800ff0d7b82 */ /* 0x000ee20000000800 */
[----:B------:R-:W0:Y:S01]  /*00c0*/  FRND.CEIL R3, R3 ;  /* 0x0000000300037307 */ /* 0x000e220000209000 */
[----:B-1----:R-:W-:Y:S01]  /*00d0*/  IMAD R12, R5, UR5, R0 ;  /* 0x00000005050c7c24 */ /* 0x002fe2000f8e0200 */
[----:B0-----:R-:W-:Y:S01]  /*00e0*/  FSETP.GT.AND P0, PT, R3, RZ, PT ;  /* 0x000000ff0300720b */ /* 0x001fe20003f04000 */
[----:B---3--:R-:W-:-:S05]  /*00f0*/  IMAD R13, R13, UR6, R2 ;  /* 0x000000060d0d7c24 */ /* 0x008fca000f8e0202 */
[----:B------:R-:W-:-:S07]  /*0100*/  VIMNMX R14, PT, PT, R12, R13, !PT ;  /* 0x0000000d0c0e7248 */ /* 0x000fce0007fe0100 */
[----:B--2---:R-:W-:Y:S05]  /*0110*/  @!P0 BRA `(.L_x_0) ;  /* 0x0000000400248947 */ /* 0x004fea0003800000 */
[----:B------:R-:W0:Y:S01]  /*0120*/  S2UR UR6, SR_CgaCtaId ;  /* 0x00000000000679c3 */ /* 0x000e220000008800 */
[----:B------:R-:W-:Y:S01]  /*0130*/  UMOV UR4, 0x400 ;  /* 0x0000040000047882 */ /* 0x000fe20000000000 */
[----:B------:R-:W-:Y:S01]  /*0140*/  MOV R23, RZ ;  /* 0x000000ff00177202 */ /* 0x000fe20000000f00 */
[----:B------:R-:W-:Y:S01]  /*0150*/  UIADD3 UR5, UPT, UPT, UR4, 0x400, URZ ;  /* 0x0000040004057890 */ /* 0x000fe2000fffe0ff */
[----:B------:R-:W-:Y:S01]  /*0160*/  MOV R21, RZ ;  /* 0x000000ff00157202 */ /* 0x000fe20000000f00 */
[----:B------:R-:W1:Y:S01]  /*0170*/  LDCU UR7, c[0x0][0x380] ;  /* 0x00007000ff0777ac */ /* 0x000e620008000800 */
[----:B0-----:R-:W-:Y:S02]  /*0180*/  ULEA UR4, UR6, UR4, 0x18 ;  /* 0x0000000406047291 */ /* 0x001fe4000f8ec0ff */
[----:B------:R-:W-:-:S04]  /*0190*/  ULEA UR5, UR6, UR5, 0x18 ;  /* 0x0000000506057291 */ /* 0x000fc8000f8ec0ff */
[----:B------:R-:W-:Y:S02]  /*01a0*/  LEA R17, R2, UR4, 0x2 ;  /* 0x0000000402117c11 */ /* 0x000fe4000f8e10ff */
[C---:B------:R-:W-:Y:S02]  /*01b0*/  LEA R19, R0.reuse, UR5, 0x6 ;  /* 0x0000000500137c11 */ /* 0x040fe4000f8e30ff */
[----:B------:R-:W-:Y:S02]  /*01c0*/  LEA R16, R0, R17, 0x6 ;  /* 0x0000001100107211 */ /* 0x000fe400078e30ff */
[----:B-1----:R-:W-:-:S07]  /*01d0*/  LEA R15, R2, R19, 0x2 ;  /* 0x00000013020f7211 */ /* 0x002fce00078e10ff */
.L_x_1:
[C---:B------:R-:W-:Y:S01]  /*01e0*/  LEA R8, R21.reuse, R0, 0x4 ;  /* 0x0000000015087211 */ /* 0x040fe200078e20ff */
[----:B------:R-:W-:Y:S01]  /*01f0*/  UMOV UR4, UR7 ;  /* 0x0000000700047c82 */ /* 0x000fe20008000000 */
[----:B------:R-:W-:Y:S01]  /*0200*/  LEA R27, R21, R2, 0x4 ;  /* 0x00000002151b7211 */ /* 0x000fe200078e20ff */
[----:B------:R-:W-:Y:S01]  /*0210*/  HFMA2 R20, -RZ, RZ, 0, 0 ;  /* 0x00000000ff147431 */ /* 0x000fe200000001ff */
[----:B------:R-:W-:Y:S02]  /*0220*/  ISETP.GE.U32.AND P1, PT, R8, UR4, PT ;  /* 0x0000000408007c0c */ /* 0x000fe4000bf26070 */
[----:B------:R-:W-:Y:S02]  /*0230*/  ISETP.GE.U32.AND P0, PT, R27, UR4, PT ;  /* 0x000000041b007c0c */ /* 0x000fe4000bf06070 */
[----:B------:R-:W-:Y:S02]  /*0240*/  ISETP.GE.OR P1, PT, R13, UR4, P1 ;  /* 0x000000040d007c0c */ /* 0x000fe40008f26670 */
[----:B------:R-:W-:-:S02]  /*0250*/  ISETP.GE.OR P0, PT, R12, UR4, P0 ;  /* 0x000000040c007c0c */ /* 0x000fc40008706670 */
[----:B------:R-:W-:-:S09]  /*0260*/  MOV R24, RZ ;  /* 0x000000ff00187202 */ /* 0x000fd20000000f00 */
[----:B------:R-:W0:Y:S01]  /*0270*/  @!P1 LDC.64 R4, c[0x0][0x388] ;  /* 0x0000e200ff049b82 */ /* 0x000e220000000a00 */
[----:B------:R-:W-:Y:S02]  /*0280*/  @!P1 IMAD R9, R8, UR4, R13 ;  /* 0x0000000408099c24 */ /* 0x000fe4000f8e020d */
[----:B------:R-:W-:-:S05]  /*0290*/  @!P0 IMAD R27, R12, UR4, R27 ;  /* 0x000000040c1b8c24 */ /* 0x000fca000f8e021b */
[----:B------:R-:W1:Y:S01]  /*02a0*/  @!P0 LDC.64 R6, c[0x0][0x390] ;  /* 0x0000e400ff068b82 */ /* 0x000e620000000a00 */
[----:B0-----:R-:W-:-:S05]  /*02b0*/  @!P1 IMAD.WIDE.U32 R4, R9, 0x4, R4 ;  /* 0x0000000409049825 */ /* 0x001fca00078e0004 */
[----:B------:R-:W2:Y:S01]  /*02c0*/  @!P1 LDG.E R20, desc[UR8][R4.64] ;  /* 0x0000000804149981 */ /* 0x000ea2000c1e1900 */
[----:B-1----:R-:W-:-:S05]  /*02d0*/  @!P0 IMAD.WIDE.U32 R26, R27, 0x4, R6 ;  /* 0x000000041b1a8825 */ /* 0x002fca00078e0006 */
[----:B------:R-:W3:Y:S01]  /*02e0*/  @!P0 LDG.E R24, desc[UR8][R26.64] ;  /* 0x000000081a188981 */ /* 0x000ee2000c1e1900 */
[----:B------:R-:W-:-:S03]  /*02f0*/  IADD3 R21, PT, PT, R21, 0x1, RZ ;  /* 0x0000000115157810 */ /* 0x000fc60007ffe0ff */
[----:B--2---:R-:W-:Y:S04]  /*0300*/  STS [R16], R20 ;  /* 0x0000001410007388 */ /* 0x004fe80000000800 */
[----:B---3--:R-:W-:Y:S01]  /*0310*/  STS [R15], R24 ;  /* 0x000000180f007388 */ /* 0x008fe20000000800 */
[----:B------:R-:W-:Y:S06]  /*0320*/  BAR.SYNC.DEFER_BLOCKING 0x0 ;  /* 0x0000000000007b1d */ /* 0x000fec0000010000 */
[----:B------:R-:W-:Y:S04]  /*0330*/  LDS R28, [R17] ;  /* 0x00000000111c7984 */ /* 0x000fe80000000800 */
[----:B------:R-:W0:Y:S04]  /*0340*/  LDS.128 R8, [R19] ;  /* 0x0000000013087984 */ /* 0x000e280000000c00 */
[----:B------:R-:W1:Y:S04]  /*0350*/  LDS R26, [R17+0x40] ;  /* 0x00004000111a7984 */ /* 0x000e680000000800 */
[----:B------:R-:W2:Y:S04]  /*0360*/  LDS R29, [R17+0x80] ;  /* 0x00008000111d7984 */ /* 0x000ea80000000800 */
[----:B------:R-:W3:Y:S04]  /*0370*/  LDS R22, [R17+0xc0] ;  /* 0x0000c00011167984 */ /* 0x000ee80000000800 */
[----:B------:R-:W-:Y:S04]  /*0380*/  LDS R25, [R17+0x100] ;  /* 0x0001000011197984 */ /* 0x000fe80000000800 */
[----:B------:R-:W4:Y:S04]  /*0390*/  LDS.128 R4, [R19+0x10] ;  /* 0x0000100013047984 */ /* 0x000f280000000c00 */
[----:B------:R-:W5:Y:S04]  /*03a0*/  LDS R18, [R17+0x140] ;  /* 0x0001400011127984 */ /* 0x000f680000000800 */
[----:B------:R-:W5:Y:S04]  /*03b0*/  LDS R27, [R17+0x180] ;  /* 0x00018000111b7984 */ /* 0x000f680000000800 */
[----:B------:R-:W5:Y:S01]  /*03c0*/  LDS R20, [R17+0x1c0] ;  /* 0x0001c00011147984 */ /* 0x000f620000000800 */
[----:B0-----:R-:W-:-:S03]  /*03d0*/  FFMA R8, R28, R8, R23 ;  /* 0x000000081c087223 */ /* 0x001fc60000000017 */
[----:B------:R-:W-:Y:S01]  /*03e0*/  LDS R23, [R17+0x200] ;  /* 0x0002000011177984 */ /* 0x000fe20000000800 */
[----:B-1----:R-:W-:-:S04]  /*03f0*/  FFMA R8, R26, R9, R8 ;  /* 0x000000091a087223 */ /* 0x002fc80000000008 */
[----:B--2---:R-:W-:-:S04]  /*0400*/  FFMA R29, R29, R10, R8 ;  /* 0x0000000a1d1d7223 */ /* 0x004fc80000000008 */
[----:B---3--:R-:W-:Y:S02]  /*0410*/  FFMA R22, R22, R11, R29 ;  /* 0x0000000b16167223 */ /* 0x008fe4000000001d */
[----:B------:R-:W0:Y:S02]  /*0420*/  LDS.128 R8, [R19+0x20] ;  /* 0x0000200013087984 */ /* 0x000e240000000c00 */
[----:B----4-:R-:W-:Y:S02]  /*0430*/  FFMA R25, R25, R4, R22 ;  /* 0x0000000419197223 */ /* 0x010fe40000000016 */
[----:B------:R-:W1:Y:S02]  /*0440*/  LDS R22, [R17+0x240] ;  /* 0x0002400011167984 */ /* 0x000e640000000800 */
[----:B-----5:R-:W-:Y:S02]  /*0450*/  FFMA R18, R18, R5, R25 ;  /* 0x0000000512127223 */ /* 0x020fe40000000019 */
[----:B------:R-:W2:Y:S02]  /*0460*/  LDS R25, [R17+0x280] ;  /* 0x0002800011197984 */ /* 0x000ea40000000800 */
[----:B------:R-:W-:-:S02]  /*0470*/  FFMA R27, R27, R6, R18 ;  /* 0x000000061b1b7223 */ /* 0x000fc40000000012 */
[----:B------:R-:W3:Y:S02]  /*0480*/  LDS R18, [R17+0x2c0] ;  /* 0x0002c00011127984 */ /* 0x000ee40000000800 */
[----:B------:R-:W-:Y:S02]  /*0490*/  FFMA R24, R20, R7, R27 ;  /* 0x0000000714187223 */ /* 0x000fe4000000001b */
[----:B------:R-:W-:Y:S04]  /*04a0*/  LDS R27, [R17+0x300] ;  /* 0x00030000111b7984 */ /* 0x000fe80000000800 */
[----:B------:R-:W4:Y:S04]  /*04b0*/  LDS.128 R4, [R19+0x30] ;  /* 0x0000300013047984 */ /* 0x000f280000000c00 */
[----:B------:R-:W5:Y:S01]  /*04c0*/  LDS R20, [R17+0x340] ;  /* 0x0003400011147984 */ /* 0x000f620000000800 */
[----:B0-----:R-:W-:-:S03]  /*04d0*/  FFMA R29, R23, R8, R24 ;  /* 0x00000008171d7223 */ /* 0x001fc60000000018 */
[----:B------:R-:W0:Y:S04]  /*04e0*/  LDS R23, [R17+0x380] ;  /* 0x0003800011177984 */ /* 0x000e280000000800 */
[----:B------:R-:W0:Y:S01]  /*04f0*/  LDS R8, [R17+0x3c0] ;  /* 0x0003c00011087984 */ /* 0x000e220000000800 */
[----:B-1----:R-:W-:-:S04]  /*0500*/  FFMA R22, R22, R9, R29 ;  /* 0x0000000916167223 */ /* 0x002fc8000000001d */
[----:B--2---:R-:W-:-:S04]  /*0510*/  FFMA R25, R25, R10, R22 ;  /* 0x0000000a19197223 */ /* 0x004fc80000000016 */
[----:B---3--:R-:W-:-:S04]  /*0520*/  FFMA R18, R18, R11, R25 ;  /* 0x0000000b12127223 */ /* 0x008fc80000000019 */
[----:B----4-:R-:W-:Y:S01]  /*0530*/  FFMA R27, R27, R4, R18 ;  /* 0x000000041b1b7223 */ /* 0x010fe20000000012 */
[----:B------:R-:W-:Y:S01]  /*0540*/  I2FP.F32.U32 R4, R21 ;  /* 0x0000001500047245 */ /* 0x000fe20000201000 */
[----:B------:R-:W-:Y:S03]  /*0550*/  BAR.SYNC.DEFER_BLOCKING 0x0 ;  /* 0x0000000000007b1d */ /* 0x000fe60000010000 */
[----:B------:R-:W-:Y:S01]  /*0560*/  FSETP.GT.AND P0, PT, R3, R4, PT ;  /* 0x000000040300720b */ /* 0x000fe20003f04000 */
[----:B-----5:R-:W-:-:S04]  /*0570*/  FFMA R20, R20, R5, R27 ;  /* 0x0000000514147223 */ /* 0x020fc8000000001b */
[----:B0-----:R-:W-:-:S04]  /*0580*/  FFMA R23, R23, R6, R20 ;  /* 0x0000000617177223 */ /* 0x001fc80000000014 */
[----:B------:R-:W-:-:S04]  /*0590*/  FFMA R23, R8, R7, R23 ;  /* 0x0000000708177223 */ /* 0x000fc80000000017 */
[----:B------:R-:W-:Y:S05]  /*05a0*/  @P0 BRA `(.L_x_1) ;  /* 0xfffffffc000c0947 */ /* 0x000fea000383ffff */
.L_x_0:
[----:B------:R-:W-:-:S13]  /*05b0*/  ISETP.GE.AND P0, PT, R14, UR4, PT ;  /* 0x000000040e007c0c */ /* 0x000fda000bf06270 */
[----:B------:R-:W-:Y:S05]  /*05c0*/  @P0 EXIT ;  /* 0x000000000000094d */ /* 0x000fea0003800000 */
[----:B------:R-:W0:Y:S01]  /*05d0*/  LDC.64 R2, c[0x0][0x398] ;  /* 0x0000e600ff027b82 */ /* 0x000e220000000a00 */
[----:B------:R-:W-:-:S04]  /*05e0*/  IMAD R13, R12, UR4, R13 ;  /* 0x000000040c0d7c24 */ /* 0x000fc8000f8e020d */
[----:B0-----:R-:W-:-:S05]  /*05f0*/  IMAD.WIDE R2, R13, 0x4, R2 ;  /* 0x000000040d027825 */ /* 0x001fca00078e0202 */
[----:B------:R-:W-:Y:S01]  /*0600*/  STG.E desc[UR8][R2.64], R23 ;  /* 0x0000001702007986 */ /* 0x000fe2000c101908 */
[----:B------:R-:W-:Y:S05]  /*0610*/  EXIT ;  /* 0x000000000000794d */ /* 0x000fea0003800000 */
.L_x_2:
[----:B------:R-:W-:-:S00]  /*0620*/  BRA `(.L_x_2) ;  /* 0xfffffffc00fc7947 */ /* 0x000fc0000383ffff */
[----:B------:R-:W-:-:S00]  /*0630*/  NOP ;  /* 0x0000000000007918 */ /* 0x000fc00000000000 */
        /* <DEDUP_REMOVED lines=12> */
.L_x_8:


//--------------------- .text._Z10cuda_dgemmiPfS_S_ --------------------------
	.section	.text._Z10cuda_dgemmiPfS_S_,"ax",@progbits
	.align	128
        .global         _Z10cuda_dgemmiPfS_S_
        .type           _Z10cuda_dgemmiPfS_S_,@function
        .size           _Z10cuda_dgemmiPfS_S_,(.L_x_9 - _Z10cuda_dgemmiPfS_S_)
        .other          _Z10cuda_dgemmiPfS_S_,@"STO_CUDA_ENTRY STV_DEFAULT"
_Z10cuda_dgemmiPfS_S_:
.text._Z10cuda_dgemmiPfS_S_:
[----:B------:R-:W-:Y:S01]  /*0000*/  LDC R1, c[0x0][0x37c] ;  /* 0x0000df00ff017b82 */ /* 0x000fe20000000800 */
[----:B------:R-:W0:Y:S07]  /*0010*/  S2R R3, SR_TID.X ;  /* 0x0000000000037919 */ /* 0x000e2e0000002100 */
[----:B------:R-:W0:Y:S01]  /*0020*/  LDC R0, c[0x0][0x360] ;  /* 0x0000d800ff007b82 */ /* 0x000e220000000800 */
[----:B------:R-:W1:Y:S07]  /*0030*/  S2R R2, SR_TID.Y ;  /* 0x0000000000027919 */ /* 0x000e6e0000002200 */
[----:B------:R-:W0:Y:S08]  /*0040*/  S2UR UR4, SR_CTAID.X ;  /* 0x00000000000479c3 */ /* 0x000e300000002500 */
[----:B------:R-:W1:Y:S08]  /*0050*/  S2UR UR5, SR_CTAID.Y ;  /* 0x00000000000579c3 */ /* 0x000e700000002600 */
[----:B------:R-:W1:Y:S08]  /*0060*/  LDC R19, c[0x0][0x364] ;  /* 0x0000d900ff137b82 */ /* 0x000e700000000800 */
[----:B------:R-:W2:Y:S01]  /*0070*/  LDC R17, c[0x0][0x380] ;  /* 0x0000e000ff117b82 */ /* 0x000ea20000000800 */
[----:B0-----:R-:W-:-:S02]  /*0080*/  IMAD R0, R0, UR4, R3 ;  /* 0x0000000400007c24 */ /* 0x001fc4000f8e0203 */
[----:B-1----:R-:W-:-:S05]  /*0090*/  IMAD R19, R19, UR5, R2 ;  /* 0x0000000513137c24 */ /* 0x002fca000f8e0202 */
[----:B------:R-:W-:-:S04]  /*00a0*/  VIMNMX R2, PT, PT, R0, R19, !PT ;  /* 0x0000001300027248 */ /* 0x000fc80007fe0100 */
[----:B--2---:R-:W-:-:S13]  /*00b0*/  ISETP.GE.AND P0, PT, R2, R17, PT ;  /* 0x000000110200720c */ /* 0x004fda0003f06270 */
[----:B------:R-:W-:Y:S05]  /*00c0*/  @P0 EXIT ;  /* 0x000000000000094d */ /* 0x000fea0003800000 */
[----:B------:R-:W-:Y:S01]  /*00d0*/  ISETP.GE.U32.AND P0, PT, R17, 0x8, PT ;  /* 0x000000081100780c */ /* 0x000fe20003f06070 */
[----:B------:R-:W0:Y:S01]  /*00e0*/  LDCU.64 UR4, c[0x0][0x358] ;  /* 0x00006b00ff0477ac */ /* 0x000e220008000a00 */
[----:B------:R-:W-:Y:S02]  /*00f0*/  HFMA2 R22, -RZ, RZ, 0, 0 ;  /* 0x00000000ff167431 */ /* 0x000fe400000001ff */
[----:B------:R-:W-:Y:S01]  /*0100*/  IMAD R19, R19, R17, RZ ;  /* 0x0000001113137224 */ /* 0x000fe200078e02ff */
[----:B------:R-:W-:Y:S02]  /*0110*/  LOP3.LUT R26, R17, 0x7, RZ, 0xc0, !PT ;  /* 0x00000007111a7812 */ /* 0x000fe400078ec0ff */
[----:B------:R-:W-:-:S06]  /*0120*/  MOV R20, RZ ;  /* 0x000000ff00147202 */ /* 0x000fcc0000000f00 */
[----:B------:R-:W-:Y:S05]  /*0130*/  @!P0 BRA `(.L_x_3) ;  /* 0x0000000000c08947 */ /* 0x000fea0003800000 */
[----:B------:R-:W1:Y:S01]  /*0140*/  LDC.64 R2, c[0x0][0x390] ;  /* 0x0000e400ff027b82 */ /* 0x000e620000000a00 */
[----:B------:R-:W-:Y:S02]  /*0150*/  LOP3.LUT R20, R17, 0x7ffffff8, RZ, 0xc0, !PT ;  /* 0x7ffffff811147812 */ /* 0x000fe400078ec0ff */
[----:B------:R-:W-:Y:S02]  /*0160*/  MOV R22, RZ ;  /* 0x000000ff00167202 */ /* 0x000fe40000000f00 */
[----:B------:R-:W-:Y:S02]  /*0170*/  MOV R16, R0 ;  /* 0x0000000000107202 */ /* 0x000fe40000000f00 */
[----:B------:R-:W-:Y:S01]  /*0180*/  IADD3 R21, PT, PT, -R20, RZ, RZ ;  /* 0x000000ff14157210 */ /* 0x000fe20007ffe1ff */
[----:B-1----:R-:W-:-:S03]  /*0190*/  IMAD.WIDE.U32 R2, R19, 0x4, R2 ;  /* 0x0000000413027825 */ /* 0x002fc600078e0002 */
[----:B------:R-:W-:-:S04]  /*01a0*/  IADD3 R6, P0, PT, R2, 0x10, RZ ;  /* 0x0000001002067810 */ /* 0x000fc80007f1e0ff */
[----:B------:R-:W-:-:S09]  /*01b0*/  IADD3.X R3, PT, PT, RZ, R3, RZ, P0, !PT ;  /* 0x00000003ff037210 */ /* 0x000fd200007fe4ff */
.L_x_4:
[----:B------:R-:W1:Y:S01]  /*01c0*/  LDC.64 R4, c[0x0][0x388] ;  /* 0x0000e200ff047b82 */ /* 0x000e620000000a00 */
[----:B------:R-:W-:-:S05]  /*01d0*/  MOV R2, R6 ;  /* 0x0000000600027202 */ /* 0x000fca0000000f00 */
[----:B0-----:R-:W2:Y:S04]  /*01e0*/  LDG.E R18, desc[UR4][R2.64+-0x10] ;  /* 0xfffff00402127981 */ /* 0x001ea8000c1e1900 */
[----:B------:R-:W3:Y:S04]  /*01f0*/  LDG.E R25, desc[UR4][R2.64+-0xc] ;  /* 0xfffff40402197981 */ /* 0x000ee8000c1e1900 */
[----:B------:R-:W4:Y:S04]  /*0200*/  LDG.E R27, desc[UR4][R2.64+-0x8] ;  /* 0xfffff804021b7981 */ /* 0x000f28000c1e1900 */
[----:B------:R-:W5:Y:S04]  /*0210*/  LDG.E R29, desc[UR4][R2.64+-0x4] ;  /* 0xfffffc04021d7981 */ /* 0x000f68000c1e1900 */
[----:B------:R-:W5:Y:S01]  /*0220*/  LDG.E R28, desc[UR4][R2.64] ;  /* 0x00000004021c7981 */ /* 0x000f62000c1e1900 */
[----:B-1----:R-:W-:-:S05]  /*0230*/  IMAD.WIDE R4, R16, 0x4, R4 ;  /* 0x0000000410047825 */ /* 0x002fca00078e0204 */
[----:B------:R-:W2:Y:S01]  /*0240*/  LDG.E R23, desc[UR4][R4.64] ;  /* 0x0000000404177981 */ /* 0x000ea2000c1e1900 */
[----:B------:R-:W-:-:S04]  /*0250*/  IMAD.WIDE R14, R17, 0x4, R4 ;  /* 0x00000004110e7825 */ /* 0x000fc800078e0204 */
[C-C-:B------:R-:W-:Y:S01]  /*0260*/  IMAD.WIDE R6, R17.reuse, 0x8, R4.reuse ;  /* 0x0000000811067825 */ /* 0x140fe200078e0204 */
[----:B------:R0:W3:Y:S03]  /*0270*/  LDG.E R24, desc[UR4][R14.64] ;  /* 0x000000040e187981 */ /* 0x0000e6000c1e1900 */
[C-C-:B------:R-:W-:Y:S02]  /*0280*/  IMAD.WIDE R8, R17.reuse, 0xc, R4.reuse ;  /* 0x0000000c11087825 */ /* 0x140fe400078e0204 */
[----:B------:R-:W4:Y:S02]  /*0290*/  LDG.E R6, desc[UR4][R6.64] ;  /* 0x0000000406067981 */ /* 0x000f24000c1e1900 */
[C-C-:B------:R-:W-:Y:S02]  /*02a0*/  IMAD.WIDE R10, R17.reuse, 0x10, R4.reuse ;  /* 0x00000010110a7825 */ /* 0x140fe400078e0204 */
[----:B------:R-:W5:Y:S02]  /*02b0*/  LDG.E R8, desc[UR4][R8.64] ;  /* 0x0000000408087981 */ /* 0x000f64000c1e1900 */
[----:B------:R-:W-:-:S02]  /*02c0*/  IMAD.WIDE R12, R17, 0x14, R4 ;  /* 0x00000014110c7825 */ /* 0x000fc400078e0204 */
[----:B------:R-:W5:Y:S02]  /*02d0*/  LDG.E R10, desc[UR4][R10.64] ;  /* 0x000000040a0a7981 */ /* 0x000f64000c1e1900 */
[C-C-:B0-----:R-:W-:Y:S02]  /*02e0*/  IMAD.WIDE R14, R17.reuse, 0x18, R4.reuse ;  /* 0x00000018110e7825 */ /* 0x141fe400078e0204 */
[----:B------:R-:W5:Y:S02]  /*02f0*/  LDG.E R12, desc[UR4][R12.64] ;  /* 0x000000040c0c7981 */ /* 0x000f64000c1e1900 */
[----:B------:R-:W-:Y:S02]  /*0300*/  IMAD.WIDE R4, R17, 0x1c, R4 ;  /* 0x0000001c11047825 */ /* 0x000fe400078e0204 */
[----:B------:R-:W5:Y:S04]  /*0310*/  LDG.E R7, desc[UR4][R2.64+0x4] ;  /* 0x0000040402077981 */ /* 0x000f68000c1e1900 */
[----:B------:R-:W5:Y:S04]  /*0320*/  LDG.E R14, desc[UR4][R14.64] ;  /* 0x000000040e0e7981 */ /* 0x000f68000c1e1900 */
[----:B------:R-:W5:Y:S04]  /*0330*/  LDG.E R9, desc[UR4][R2.64+0x8] ;  /* 0x0000080402097981 */ /* 0x000f68000c1e1900 */
[----:B------:R-:W5:Y:S04]  /*0340*/  LDG.E R4, desc[UR4][R4.64] ;  /* 0x0000000404047981 */ /* 0x000f68000c1e1900 */
[----:B------:R0:W5:Y:S01]  /*0350*/  LDG.E R11, desc[UR4][R2.64+0xc] ;  /* 0x00000c04020b7981 */ /* 0x000162000c1e1900 */
[----:B------:R-:W-:-:S04]  /*0360*/  IADD3 R21, PT, PT, R21, 0x8, RZ ;  /* 0x0000000815157810 */ /* 0x000fc80007ffe0ff */
[----:B------:R-:W-:Y:S02]  /*0370*/  ISETP.NE.AND P0, PT, R21, RZ, PT ;  /* 0x000000ff1500720c */ /* 0x000fe40003f05270 */
[----:B------:R-:W-:Y:S01]  /*0380*/  LEA R16, R17, R16, 0x3 ;  /* 0x0000001011107211 */ /* 0x000fe200078e18ff */
[----:B--2---:R-:W-:-:S04]  /*0390*/  FFMA R23, R23, R18, R22 ;  /* 0x0000001217177223 */ /* 0x004fc80000000016 */
[----:B---3--:R-:W-:-:S04]  /*03a0*/  FFMA R23, R24, R25, R23 ;  /* 0x0000001918177223 */ /* 0x008fc80000000017 */
[----:B----4-:R-:W-:-:S04]  /*03b0*/  FFMA R23, R6, R27, R23 ;  /* 0x0000001b06177223 */ /* 0x010fc80000000017 */
[----:B-----5:R-:W-:-:S04]  /*03c0*/  FFMA R23, R8, R29, R23 ;  /* 0x0000001d08177223 */ /* 0x020fc80000000017 */
[----:B------:R-:W-:Y:S01]  /*03d0*/  FFMA R23, R10, R28, R23 ;  /* 0x0000001c0a177223 */ /* 0x000fe20000000017 */
[----:B------:R-:W-:-:S03]  /*03e0*/  IADD3 R6, P1, PT, R2, 0x20, RZ ;  /* 0x0000002002067810 */ /* 0x000fc60007f3e0ff */
[----:B------:R-:W-:Y:S01]  /*03f0*/  FFMA R7, R12, R7, R23 ;  /* 0x000000070c077223 */ /* 0x000fe20000000017 */
[----:B0-----:R-:W-:-:S03]  /*0400*/  IADD3.X R3, PT, PT, RZ, R3, RZ, P1, !PT ;  /* 0x00000003ff037210 */ /* 0x001fc60000ffe4ff */
[----:B------:R-:W-:-:S04]  /*0410*/  FFMA R7, R14, R9, R7 ;  /* 0x000000090e077223 */ /* 0x000fc80000000007 */
[----:B------:R-:W-:Y:S01]  /*0420*/  FFMA R22, R4, R11, R7 ;  /* 0x0000000b04167223 */ /* 0x000fe20000000007 */
[----:B------:R-:W-:Y:S06]  /*0430*/  @P0 BRA `(.L_x_4) ;  /* 0xfffffffc00600947 */ /* 0x000fec000383ffff */
.L_x_3:
[----:B------:R-:W-:-:S13]  /*0440*/  ISETP.NE.AND P0, PT, R26, RZ, PT ;  /* 0x000000ff1a00720c */ /* 0x000fda0003f05270 */
[----:B------:R-:W-:Y:S05]  /*0450*/  @!P0 BRA `(.L_x_5) ;  /* 0x0000000000fc8947 */ /* 0x000fea0003800000 */
[----:B------:R-:W-:Y:S02]  /*0460*/  ISETP.GE.U32.AND P1, PT, R26, 0x4, PT ;  /* 0x000000041a00780c */ /* 0x000fe40003f26070 */
[----:B------:R-:W-:-:S04]  /*0470*/  LOP3.LUT R14, R17, 0x3, RZ, 0xc0, !PT ;  /* 0x00000003110e7812 */ /* 0x000fc800078ec0ff */
[----:B------:R-:W-:-:S07]  /*0480*/  ISETP.NE.AND P0, PT, R14, RZ, PT ;  /* 0x000000ff0e00720c */ /* 0x000fce0003f05270 */
[----:B------:R-:W-:Y:S06]  /*0490*/  @!P1 BRA `(.L_x_6) ;  /* 0x00000000006c9947 */ /* 0x000fec0003800000 */
[----:B------:R-:W1:Y:S01]  /*04a0*/  LDC.64 R6, c[0x0][0x388] ;  /* 0x0000e200ff067b82 */ /* 0x000e620000000a00 */
[----:B------:R-:W2:Y:S01]  /*04b0*/  LDCU.64 UR6, c[0x0][0x390] ;  /* 0x00007200ff0677ac */ /* 0x000ea20008000a00 */
[----:B------:R-:W-:Y:S01]  /*04c0*/  IMAD R3, R20, R17, R0 ;  /* 0x0000001114037224 */ /* 0x000fe200078e0200 */
[----:B------:R-:W-:-:S05]  /*04d0*/  IADD3 R5, PT, PT, R19, R20, RZ ;  /* 0x0000001413057210 */ /* 0x000fca0007ffe0ff */
[----:B------:R-:W3:Y:S01]  /*04e0*/  LDC.64 R10, c[0x0][0x390] ;  /* 0x0000e400ff0a7b82 */ /* 0x000ee20000000a00 */
[----:B-1----:R-:W-:Y:S01]  /*04f0*/  IMAD.WIDE R6, R3, 0x4, R6 ;  /* 0x0000000403067825 */ /* 0x002fe200078e0206 */
[----:B------:R-:W-:-:S04]  /*0500*/  IADD3 R3, P1, PT, R19, R20, RZ ;  /* 0x0000001413037210 */ /* 0x000fc80007f3e0ff */
[----:B------:R-:W-:Y:S01]  /*0510*/  IADD3.X R4, PT, PT, RZ, RZ, RZ, P1, !PT ;  /* 0x000000ffff047210 */ /* 0x000fe20000ffe4ff */
[----:B------:R-:W-:Y:S01]  /*0520*/  IMAD.WIDE R8, R17, 0x4, R6 ;  /* 0x0000000411087825 */ /* 0x000fe200078e0206 */
[----:B--2---:R-:W-:Y:S01]  /*0530*/  LEA R2, P1, R3, UR6, 0x2 ;  /* 0x0000000603027c11 */ /* 0x004fe2000f8210ff */
[----:B0-----:R-:W2:Y:S02]  /*0540*/  LDG.E R7, desc[UR4][R6.64] ;  /* 0x0000000406077981 */ /* 0x001ea4000c1e1900 */
[----:B---3--:R-:W-:Y:S01]  /*0550*/  IMAD.WIDE.U32 R10, R5, 0x4, R10 ;  /* 0x00000004050a7825 */ /* 0x008fe200078e000a */
[----:B------:R-:W-:-:S03]  /*0560*/  LEA.HI.X R3, R3, UR7, R4, 0x2, P1 ;  /* 0x0000000703037c11 */ /* 0x000fc600088f1404 */
[C---:B------:R-:W-:Y:S02]  /*0570*/  IMAD.WIDE R12, R17.reuse, 0x4, R8 ;  /* 0x00000004110c7825 */ /* 0x040fe400078e0208 */
[----:B------:R-:W2:Y:S04]  /*0580*/  LDG.E R10, desc[UR4][R10.64] ;  /* 0x000000040a0a7981 */ /* 0x000ea8000c1e1900 */
[----:B------:R-:W3:Y:S01]  /*0590*/  LDG.E R9, desc[UR4][R8.64] ;  /* 0x0000000408097981 */ /* 0x000ee2000c1e1900 */
[----:B------:R-:W-:-:S03]  /*05a0*/  IMAD.WIDE R4, R17, 0x4, R12 ;  /* 0x0000000411047825 */ /* 0x000fc600078e020c */
[----:B------:R-:W3:Y:S04]  /*05b0*/  LDG.E R15, desc[UR4][R2.64+0x4] ;  /* 0x00000404020f7981 */ /* 0x000ee8000c1e1900 */
[----:B------:R-:W4:Y:S04]  /*05c0*/  LDG.E R16, desc[UR4][R12.64] ;  /* 0x000000040c107981 */ /* 0x000f28000c1e1900 */
[----:B------:R-:W4:Y:S04]  /*05d0*/  LDG.E R18, desc[UR4][R2.64+0x8] ;  /* 0x0000080402127981 */ /* 0x000f28000c1e1900 */
[----:B------:R-:W5:Y:S04]  /*05e0*/  LDG.E R21, desc[UR4][R2.64+0xc] ;  /* 0x00000c0402157981 */ /* 0x000f68000c1e1900 */
[----:B------:R-:W5:Y:S01]  /*05f0*/  LDG.E R4, desc[UR4][R4.64] ;  /* 0x0000000404047981 */ /* 0x000f62000c1e1900 */
[----:B------:R-:W-:Y:S01]  /*0600*/  IADD3 R20, PT, PT, R20, 0x4, RZ ;  /* 0x0000000414147810 */ /* 0x000fe20007ffe0ff */
[----:B--2---:R-:W-:-:S04]  /*0610*/  FFMA R22, R7, R10, R22 ;  /* 0x0000000a07167223 */ /* 0x004fc80000000016 */
[----:B---3--:R-:W-:-:S04]  /*0620*/  FFMA R15, R9, R15, R22 ;  /* 0x0000000f090f7223 */ /* 0x008fc80000000016 */
[----:B----4-:R-:W-:-:S04]  /*0630*/  FFMA R15, R16, R18, R15 ;  /* 0x00000012100f7223 */ /* 0x010fc8000000000f */
[----:B-----5:R-:W-:-:S07]  /*0640*/  FFMA R22, R4, R21, R15 ;  /* 0x0000001504167223 */ /* 0x020fce000000000f */
.L_x_6:
[----:B------:R-:W-:Y:S05]  /*0650*/  @!P0 BRA `(.L_x_5) ;  /* 0x00000000007c8947 */ /* 0x000fea0003800000 */
[----:B------:R-:W-:Y:S02]  /*0660*/  ISETP.NE.AND P1, PT, R14, 0x1, PT ;  /* 0x000000010e00780c */ /* 0x000fe40003f25270 */
[----:B------:R-:W-:-:S04]  /*0670*/  LOP3.LUT R2, R17, 0x1, RZ, 0xc0, !PT ;  /* 0x0000000111027812 */ /* 0x000fc800078ec0ff */
[----:B------:R-:W-:-:S07]  /*0680*/  ISETP.NE.U32.AND P0, PT, R2, 0x1, PT ;  /* 0x000000010200780c */ /* 0x000fce0003f05070 */
[----:B------:R-:W1:Y:S01]  /*0690*/  @P1 LDC.64 R10, c[0x0][0x390] ;  /* 0x0000e400ff0a1b82 */ /* 0x000e620000000a00 */
[CC--:B------:R-:W-:Y:S02]  /*06a0*/  @P1 IADD3 R13, PT, PT, R19.reuse, R20.reuse, RZ ;  /* 0x00000014130d1210 */ /* 0x0c0fe40007ffe0ff */
[----:B------:R-:W-:-:S04]  /*06b0*/  @P1 IADD3 R12, P2, PT, R19, R20, RZ ;  /* 0x00000014130c1210 */ /* 0x000fc80007f5e0ff */
[----:B------:R-:W-:Y:S01]  /*06c0*/  @P1 IADD3.X R14, PT, PT, RZ, RZ, RZ, P2, !PT ;  /* 0x000000ffff0e1210 */ /* 0x000fe200017fe4ff */
[----:B------:R-:W2:Y:S08]  /*06d0*/  @P1 LDC.64 R8, c[0x0][0x388] ;  /* 0x0000e200ff081b82 */ /* 0x000eb00000000a00 */
[----:B------:R-:W3:Y:S08]  /*06e0*/  @P1 LDC.64 R6, c[0x0][0x390] ;  /* 0x0000e400ff061b82 */ /* 0x000ef00000000a00 */
[----:B------:R-:W4:Y:S01]  /*06f0*/  @!P0 LDC.64 R4, c[0x0][0x388] ;  /* 0x0000e200ff048b82 */ /* 0x000f220000000a00 */
[----:B-1----:R-:W-:-:S04]  /*0700*/  @P1 IMAD.WIDE.U32 R10, R13, 0x4, R10 ;  /* 0x000000040d0a1825 */ /* 0x002fc800078e000a */
[CC--:B------:R-:W-:Y:S01]  /*0710*/  @P1 IMAD R13, R20.reuse, R17.reuse, R0 ;  /* 0x00000011140d1224 */ /* 0x0c0fe200078e0200 */
[----:B------:R-:W-:Y:S01]  /*0720*/  @P1 IADD3 R20, PT, PT, R20, 0x2, RZ ;  /* 0x0000000214141810 */ /* 0x000fe20007ffe0ff */
[----:B0-----:R-:W5:Y:S01]  /*0730*/  @P1 LDG.E R10, desc[UR4][R10.64] ;  /* 0x000000040a0a1981 */ /* 0x001f62000c1e1900 */
[----:B------:R-:W0:Y:S01]  /*0740*/  @!P0 LDC.64 R2, c[0x0][0x390] ;  /* 0x0000e400ff028b82 */ /* 0x000e220000000a00 */
[----:B--2---:R-:W-:Y:S01]  /*0750*/  @P1 IMAD.WIDE R8, R13, 0x4, R8 ;  /* 0x000000040d081825 */ /* 0x004fe200078e0208 */
[----:B------:R-:W-:Y:S02]  /*0760*/  @!P0 IADD3 R21, PT, PT, R19, R20, RZ ;  /* 0x0000001413158210 */ /* 0x000fe40007ffe0ff */
[----:B---3--:R-:W-:Y:S01]  /*0770*/  @P1 LEA R6, P2, R12, R6, 0x2 ;  /* 0x000000060c061211 */ /* 0x008fe200078410ff */
[----:B------:R-:W-:Y:S01]  /*0780*/  @!P0 IMAD R15, R20, R17, R0 ;  /* 0x00000011140f8224 */ /* 0x000fe200078e0200 */
[----:B------:R-:W5:Y:S02]  /*0790*/  @P1 LDG.E R23, desc[UR4][R8.64] ;  /* 0x0000000408171981 */ /* 0x000f64000c1e1900 */
[----:B------:R-:W-:Y:S01]  /*07a0*/  @P1 LEA.HI.X R7, R12, R7, R14, 0x2, P2 ;  /* 0x000000070c071211 */ /* 0x000fe200010f140e */
[----:B------:R-:W-:-:S04]  /*07b0*/  @P1 IMAD.WIDE R12, R17, 0x4, R8 ;  /* 0x00000004110c1825 */ /* 0x000fc800078e0208 */
[----:B----4-:R-:W-:Y:S01]  /*07c0*/  @!P0 IMAD.WIDE R4, R15, 0x4, R4 ;  /* 0x000000040f048825 */ /* 0x010fe200078e0204 */
[----:B------:R-:W2:Y:S04]  /*07d0*/  @P1 LDG.E R6, desc[UR4][R6.64+0x4] ;  /* 0x0000040406061981 */ /* 0x000ea8000c1e1900 */
[----:B------:R-:W2:Y:S01]  /*07e0*/  @P1 LDG.E R13, desc[UR4][R12.64] ;  /* 0x000000040c0d1981 */ /* 0x000ea2000c1e1900 */
[----:B0-----:R-:W-:-:S03]  /*07f0*/  @!P0 IMAD.WIDE.U32 R2, R21, 0x4, R2 ;  /* 0x0000000415028825 */ /* 0x001fc600078e0002 */
[----:B------:R-:W3:Y:S04]  /*0800*/  @!P0 LDG.E R5, desc[UR4][R4.64] ;  /* 0x0000000404058981 */ /* 0x000ee8000c1e1900 */
[----:B------:R-:W3:Y:S01]  /*0810*/  @!P0 LDG.E R2, desc[UR4][R2.64] ;  /* 0x0000000402028981 */ /* 0x000ee2000c1e1900 */
[----:B-----5:R-:W-:-:S04]  /*0820*/  @P1 FFMA R10, R23, R10, R22 ;  /* 0x0000000a170a1223 */ /* 0x020fc80000000016 */
[----:B--2---:R-:W-:-:S04]  /*0830*/  @P1 FFMA R22, R13, R6, R10 ;  /* 0x000000060d161223 */ /* 0x004fc8000000000a */
[----:B---3--:R-:W-:-:S07]  /*0840*/  @!P0 FFMA R22, R5, R2, R22 ;  /* 0x0000000205168223 */ /* 0x008fce0000000016 */
.L_x_5:
[----:B------:R-:W1:Y:S01]  /*0850*/  LDC.64 R2, c[0x0][0x398] ;  /* 0x0000e600ff027b82 */ /* 0x000e620000000a00 */
[----:B------:R-:W-:-:S05]  /*0860*/  IADD3 R19, PT, PT, R0, R19, RZ ;  /* 0x0000001300137210 */ /* 0x000fca0007ffe0ff */
[----:B-1----:R-:W-:-:S05]  /*0870*/  IMAD.WIDE R2, R19, 0x4, R2 ;  /* 0x0000000413027825 */ /* 0x002fca00078e0202 */
[----:B0-----:R-:W-:Y:S01]  /*0880*/  STG.E desc[UR4][R2.64], R22 ;  /* 0x0000001602007986 */ /* 0x001fe2000c101904 */
[----:B------:R-:W-:Y:S05]  /*0890*/  EXIT ;  /* 0x000000000000794d */ /* 0x000fea0003800000 */
.L_x_7:
        /* <DEDUP_REMOVED lines=14> */
.L_x_9:


//--------------------- .nv.shared._Z16cuda_dgemmSharediPfS_S_ --------------------------
	.section	.nv.shared._Z16cuda_dgemmSharediPfS_S_,"aw",@nobits
	.sectionflags	@""
	.align	4
.nv.shared._Z16cuda_dgemmSharediPfS_S_:
	.zero		3072


//--------------------- .nv.shared.reserved.0     --------------------------
	.section	.nv.shared.reserved.0,"aw",@nobits
	.weak		__nv_reservedSMEM_offset_0_alias
	.size		__nv_reservedSMEM_offset_0_alias, 0, 64
	.other		__nv_reservedSMEM_offset_0_alias,@"STO_CUDA_RESERVED_SHARED STV_DEFAULT"
__nv_reservedSMEM_offset_0_alias:
	.zero		0
	.zero		64


//--------------------- .nv.constant0._Z16cuda_dgemmSharediPfS_S_ --------------------------
	.section	.nv.constant0._Z16cuda_dgemmSharediPfS_S_,"a",@progbits
	.sectionflags	@""
	.align	4
.nv.constant0._Z16cuda_dgemmSharediPfS_S_:
	.zero		928


//--------------------- .nv.constant0._Z10cuda_dgemmiPfS_S_ --------------------------
	.section	.nv.constant0._Z10cuda_dgemmiPfS_S_,"a",@progbits
	.sectionflags	@""
	.align	4
.nv.constant0._Z10cuda_dgemmiPfS_S_:
	.zero		928


//--------------------- SYMBOLS --------------------------

	.type		.nv.reservedSmem.offset0,@object
	.size		.nv.reservedSmem.offset0,0x4
	.type		.nv.reservedSmem.cap,@object
	.size		.nv.reservedSmem.cap,0x4
